	.headerflags	@"EF_CUDA_TEXMODE_UNIFIED EF_CUDA_64BIT_ADDRESS EF_CUDA_ACCELERATORS EF_CUDA_SM90 EF_CUDA_VIRTUAL_SM(EF_CUDA_SM90)"
	.elftype	@"ET_EXEC"


//--------------------- .nv.info                  --------------------------
	.section	.nv.info,"",@"SHT_CUDA_INFO"
	.align	4


	//----- nvinfo : EIATTR_REGCOUNT
	.align		4
        /*0000*/ 	.byte	0x04, 0x2f
        /*0002*/ 	.short	(.L_1 - .L_0)
	.align		4
.L_0:
        /*0004*/ 	.word	index@(triton_poi_fused_5)
        /*0008*/ 	.word	0x0000001e


	//----- nvinfo : EIATTR_MIN_STACK_SIZE
	.align		4
.L_1:
        /*000c*/ 	.byte	0x04, 0x12
        /*000e*/ 	.short	(.L_3 - .L_2)
	.align		4
.L_2:
        /*0010*/ 	.word	index@(triton_poi_fused_5)
        /*0014*/ 	.word	0x00000000


	//----- nvinfo : EIATTR_FRAME_SIZE
	.align		4
.L_3:
        /*0018*/ 	.byte	0x04, 0x11
        /*001a*/ 	.short	(.L_5 - .L_4)
	.align		4
.L_4:
        /*001c*/ 	.word	index@(triton_poi_fused_5)
        /*0020*/ 	.word	0x00000000


	//----- nvinfo : EIATTR_MIN_STACK_SIZE
	.align		4
.L_5:
        /*0024*/ 	.byte	0x04, 0x12
        /*0026*/ 	.short	(.L_7 - .L_6)
	.align		4
.L_6:
        /*0028*/ 	.word	index@(triton_poi_fused_5)
        /*002c*/ 	.word	0x00000000
.L_7:


//--------------------- .nv.info.triton_poi_fused_5 --------------------------
	.section	.nv.info.triton_poi_fused_5,"",@"SHT_CUDA_INFO"
	.sectionflags	@""
	.align	4


	//----- nvinfo : EIATTR_CUDA_API_VERSION
	.align		4
        /*0000*/ 	.byte	0x04, 0x37
        /*0002*/ 	.short	(.L_9 - .L_8)
.L_8:
        /*0004*/ 	.word	0x0000007c


	//----- nvinfo : EIATTR_KPARAM_INFO
	.align		4
.L_9:
        /*0008*/ 	.byte	0x04, 0x17
        /*000a*/ 	.short	(.L_11 - .L_10)
.L_10:
        /*000c*/ 	.word	0x00000000
        /*0010*/ 	.short	0x0003
        /*0012*/ 	.short	0x0014
        /*0014*/ 	.byte	0x00, 0xf0, 0x11, 0x00


	//----- nvinfo : EIATTR_KPARAM_INFO
	.align		4
.L_11:
        /*0018*/ 	.byte	0x04, 0x17
        /*001a*/ 	.short	(.L_13 - .L_12)
.L_12:
        /*001c*/ 	.word	0x00000000
        /*0020*/ 	.short	0x0002
        /*0022*/ 	.short	0x0010
        /*0024*/ 	.byte	0x00, 0xf0, 0x11, 0x00


	//----- nvinfo : EIATTR_KPARAM_INFO
	.align		4
.L_13:
        /*0028*/ 	.byte	0x04, 0x17
        /*002a*/ 	.short	(.L_15 - .L_14)
.L_14:
        /*002c*/ 	.word	0x00000000
        /*0030*/ 	.short	0x0001
        /*0032*/ 	.short	0x0008
        /*0034*/ 	.byte	0x00, 0xf4, 0x21, 0x00


	//----- nvinfo : EIATTR_KPARAM_INFO
	.align		4
.L_15:
        /*0038*/ 	.byte	0x04, 0x17
        /*003a*/ 	.short	(.L_17 - .L_16)
.L_16:
        /*003c*/ 	.word	0x00000000
        /*0040*/ 	.short	0x0000
        /*0042*/ 	.short	0x0000
        /*0044*/ 	.byte	0x00, 0xf4, 0x21, 0x00


	//----- nvinfo : EIATTR_SPARSE_MMA_MASK
	.align		4
.L_17:
        /*0048*/ 	.byte	0x03, 0x50
        /*004a*/ 	.short	0x0000


	//----- nvinfo : EIATTR_MAXREG_COUNT
	.align		4
        /*004c*/ 	.byte	0x03, 0x1b
        /*004e*/ 	.short	0x00ff


	//----- nvinfo : EIATTR_EXIT_INSTR_OFFSETS
	.align		4
        /*0050*/ 	.byte	0x04, 0x1c
        /*0052*/ 	.short	(.L_19 - .L_18)


	//   ....[0]....
.L_18:
        /*0054*/ 	.word	0x000006c0


	//   ....[1]....
        /*0058*/ 	.word	0x00000710


	//----- nvinfo : EIATTR_REQNTID
	.align		4
.L_19:
        /*005c*/ 	.byte	0x04, 0x10
        /*005e*/ 	.short	(.L_21 - .L_20)
.L_20:
        /*0060*/ 	.word	0x00000080
        /*0064*/ 	.word	0x00000001
        /*0068*/ 	.word	0x00000001


	//----- nvinfo : EIATTR_CBANK_PARAM_SIZE
	.align		4
.L_21:
        /*006c*/ 	.byte	0x03, 0x19
        /*006e*/ 	.short	0x0018


	//----- nvinfo : EIATTR_PARAM_CBANK
	.align		4
        /*0070*/ 	.byte	0x04, 0x0a
        /*0072*/ 	.short	(.L_23 - .L_22)
	.align		4
.L_22:
        /*0074*/ 	.word	index@(.nv.constant0.triton_poi_fused_5)
        /*0078*/ 	.short	0x0210
        /*007a*/ 	.short	0x0018


	//----- nvinfo : EIATTR_SW_WAR
	.align		4
.L_23:
        /*007c*/ 	.byte	0x04, 0x36
        /*007e*/ 	.short	(.L_25 - .L_24)
.L_24:
        /*0080*/ 	.word	0x00000008
.L_25:


//--------------------- .nv.callgraph             --------------------------
	.section	.nv.callgraph,"",@"SHT_CUDA_CALLGRAPH"
	.align	4
	.sectionentsize	8
	.align		4
        /*0000*/ 	.word	0x00000000
	.align		4
        /*0004*/ 	.word	0xffffffff
	.align		4
        /*0008*/ 	.word	0x00000000
	.align		4
        /*000c*/ 	.word	0xfffffffe
	.align		4
        /*0010*/ 	.word	0x00000000
	.align		4
        /*0014*/ 	.word	0xfffffffd
	.align		4
        /*0018*/ 	.word	0x00000000
	.align		4
        /*001c*/ 	.word	0xfffffffc


//--------------------- .text.triton_poi_fused_5  --------------------------
	.section	.text.triton_poi_fused_5,"ax",@progbits
	.sectionflags	@"SHF_BARRIERS=1"
	.align	128
        .global         triton_poi_fused_5
        .type           triton_poi_fused_5,@function
        .size           triton_poi_fused_5,(.L_x_1 - triton_poi_fused_5)
        .other          triton_poi_fused_5,@"STO_CUDA_ENTRY STV_DEFAULT"
triton_poi_fused_5:
.text.triton_poi_fused_5:
[----:B------:R-:W0:Y:S01]  /*0000*/  LDC R1, c[0x0][0x28] ;  /* 0x00000a00ff017b82 */ /* 0x000e220000000800 */
[----:B------:R-:W1:Y:S07]  /*0010*/  S2R R19, SR_CTAID.Z ;  /* 0x0000000000137919 */ /* 0x000e6e0000002700 */
[----:B------:R-:W1:Y:S01]  /*0020*/  S2UR UR4, SR_CTAID.Y ;  /* 0x00000000000479c3 */ /* 0x000e620000002600 */
[----:B------:R-:W-:Y:S01]  /*0030*/  IMAD.MOV.U32 R14, RZ, RZ, RZ ;  /* 0x000000ffff0e7224 */ /* 0x000fe200078e00ff */
[----:B------:R-:W-:Y:S01]  /*0040*/  ULDC.64 UR6, c[0x0][0x208] ;  /* 0x0000820000067ab9 */ /* 0x000fe20000000a00 */
[----:B------:R-:W2:Y:S01]  /*0050*/  S2R R15, SR_CTAID.X ;  /* 0x00000000000f7919 */ /* 0x000ea20000002500 */
[----:B------:R-:W3:Y:S04]  /*0060*/  S2R R18, SR_TID.X ;  /* 0x0000000000127919 */ /* 0x000ee80000002100 */
[----:B------:R-:W1:Y:S08]  /*0070*/  LDC R0, c[0x0][0x10] ;  /* 0x00000400ff007b82 */ /* 0x000e700000000800 */
[----:B------:R-:W4:Y:S01]  /*0080*/  LDC.64 R16, c[0x0][0x210] ;  /* 0x00008400ff107b82 */ /* 0x000f220000000a00 */
[----:B-1----:R-:W-:-:S02]  /*0090*/  IMAD R19, R19, R0, UR4 ;  /* 0x0000000413137e24 */ /* 0x002fc4000f8e0200 */
[----:B--2---:R-:W-:Y:S02]  /*00a0*/  IMAD.SHL.U32 R15, R15, 0x10, RZ ;  /* 0x000000100f0f7824 */ /* 0x004fe400078e00ff */
[----:B------:R-:W-:Y:S01]  /*00b0*/  IMAD.SHL.U32 R19, R19, 0x40, RZ ;  /* 0x0000004013137824 */ /* 0x000fe200078e00ff */
[----:B---3--:R-:W-:Y:S02]  /*00c0*/  SHF.R.U32.HI R0, RZ, 0x4, R18 ;  /* 0x00000004ff007819 */ /* 0x008fe40000011612 */
[----:B------:R-:W-:Y:S02]  /*00d0*/  LOP3.LUT R4, R15, 0xf, R18, 0xf8, !PT ;  /* 0x0000000f0f047812 */ /* 0x000fe400078ef812 */
[----:B------:R-:W-:Y:S02]  /*00e0*/  SGXT.U32 R0, R0, 0x3 ;  /* 0x000000030000781a */ /* 0x000fe40000000000 */
[----:B------:R-:W-:Y:S02]  /*00f0*/  ISETP.GE.AND P0, PT, R4, 0x9, PT ;  /* 0x000000090400780c */ /* 0x000fe40003f06270 */
[----:B------:R-:W-:-:S02]  /*0100*/  LOP3.LUT R3, R19, 0x8, R0, 0xfe, !PT ;  /* 0x0000000813037812 */ /* 0x000fc400078efe00 */
[----:B------:R-:W-:Y:S02]  /*0110*/  LOP3.LUT R2, R19, R0, RZ, 0xfc, !PT ;  /* 0x0000000013027212 */ /* 0x000fe400078efcff */
[C---:B------:R-:W-:Y:S01]  /*0120*/  ISETP.LT.AND P2, PT, R3.reuse, 0x32000, !P0 ;  /* 0x000320000300780c */ /* 0x040fe20004741270 */
[--C-:B------:R-:W-:Y:S01]  /*0130*/  IMAD R3, R3, 0x9, R4.reuse ;  /* 0x0000000903037824 */ /* 0x100fe200078e0204 */
[----:B------:R-:W-:Y:S01]  /*0140*/  LOP3.LUT R6, R19, 0x10, R0, 0xfe, !PT ;  /* 0x0000001013067812 */ /* 0x000fe200078efe00 */
[C---:B------:R-:W-:Y:S01]  /*0150*/  IMAD R5, R2.reuse, 0x9, R4 ;  /* 0x0000000902057824 */ /* 0x040fe200078e0204 */
[----:B------:R-:W-:Y:S02]  /*0160*/  LOP3.LUT R7, R19, 0x18, R0, 0xfe, !PT ;  /* 0x0000001813077812 */ /* 0x000fe400078efe00 */
[----:B------:R-:W-:Y:S01]  /*0170*/  ISETP.LT.AND P1, PT, R2, 0x32000, !P0 ;  /* 0x000320000200780c */ /* 0x000fe20004721270 */
[----:B----4-:R-:W-:Y:S01]  /*0180*/  IMAD.WIDE R2, R3, 0x4, R16 ;  /* 0x0000000403027825 */ /* 0x010fe200078e0210 */
[----:B------:R-:W-:-:S02]  /*0190*/  ISETP.LT.AND P6, PT, R6, 0x32000, !P0 ;  /* 0x000320000600780c */ /* 0x000fc400047c1270 */
[----:B------:R-:W-:Y:S02]  /*01a0*/  LOP3.LUT R8, R19, 0x20, R0, 0xfe, !PT ;  /* 0x0000002013087812 */ /* 0x000fe400078efe00 */
[----:B------:R-:W-:Y:S01]  /*01b0*/  ISETP.LT.AND P5, PT, R7, 0x32000, !P0 ;  /* 0x000320000700780c */ /* 0x000fe200047a1270 */
[----:B------:R1:W2:Y:S01]  /*01c0*/  @P2 LDG.E.EL R14, desc[UR6][R2.64] ;  /* 0x00000006020e2981 */ /* 0x0002a2000c2e1900 */
[----:B------:R-:W-:Y:S02]  /*01d0*/  LOP3.LUT R4, R19, 0x28, R0, 0xfe, !PT ;  /* 0x0000002813047812 */ /* 0x000fe400078efe00 */
[----:B------:R-:W-:Y:S02]  /*01e0*/  LOP3.LUT R6, R19, 0x30, R0, 0xfe, !PT ;  /* 0x0000003013067812 */ /* 0x000fe400078efe00 */
[----:B------:R-:W-:Y:S02]  /*01f0*/  LOP3.LUT R7, R19, 0x38, R0, 0xfe, !PT ;  /* 0x0000003813077812 */ /* 0x000fe400078efe00 */
[----:B------:R-:W-:-:S02]  /*0200*/  ISETP.LT.AND P4, PT, R8, 0x32000, !P0 ;  /* 0x000320000800780c */ /* 0x000fc40004781270 */
[----:B------:R-:W-:Y:S02]  /*0210*/  ISETP.LT.AND P3, PT, R4, 0x32000, !P0 ;  /* 0x000320000400780c */ /* 0x000fe40004761270 */
[----:B------:R-:W-:Y:S02]  /*0220*/  ISETP.LT.AND P2, PT, R6, 0x32000, !P0 ;  /* 0x000320000600780c */ /* 0x000fe40004741270 */
[----:B------:R-:W-:Y:S01]  /*0230*/  ISETP.LT.AND P0, PT, R7, 0x32000, !P0 ;  /* 0x000320000700780c */ /* 0x000fe20004701270 */
[C---:B------:R-:W-:Y:S02]  /*0240*/  VIADD R7, R5.reuse, 0x90 ;  /* 0x0000009005077836 */ /* 0x040fe40000000000 */
[C---:B------:R-:W-:Y:S02]  /*0250*/  VIADD R9, R5.reuse, 0xd8 ;  /* 0x000000d805097836 */ /* 0x040fe40000000000 */
[C---:B------:R-:W-:Y:S02]  /*0260*/  VIADD R11, R5.reuse, 0x120 ;  /* 0x00000120050b7836 */ /* 0x040fe40000000000 */
[----:B------:R-:W-:-:S02]  /*0270*/  VIADD R13, R5, 0x168 ;  /* 0x00000168050d7836 */ /* 0x000fc40000000000 */
[C---:B------:R-:W-:Y:S02]  /*0280*/  VIADD R23, R5.reuse, 0x1b0 ;  /* 0x000001b005177836 */ /* 0x040fe40000000000 */
[C---:B------:R-:W-:Y:S02]  /*0290*/  VIADD R25, R5.reuse, 0x1f8 ;  /* 0x000001f805197836 */ /* 0x040fe40000000000 */
[----:B-1----:R-:W-:-:S04]  /*02a0*/  IMAD.WIDE R2, R5, 0x4, R16 ;  /* 0x0000000405027825 */ /* 0x002fc800078e0210 */
[----:B------:R-:W-:-:S04]  /*02b0*/  IMAD.WIDE R4, R7, 0x4, R16 ;  /* 0x0000000407047825 */ /* 0x000fc800078e0210 */
[----:B------:R-:W-:-:S04]  /*02c0*/  IMAD.WIDE R6, R9, 0x4, R16 ;  /* 0x0000000409067825 */ /* 0x000fc800078e0210 */
[----:B------:R-:W-:Y:S01]  /*02d0*/  IMAD.WIDE R8, R11, 0x4, R16 ;  /* 0x000000040b087825 */ /* 0x000fe200078e0210 */
[----:B------:R-:W-:-:S03]  /*02e0*/  CS2R R20, SRZ ;  /* 0x0000000000147805 */ /* 0x000fc6000001ff00 */
[----:B------:R-:W-:-:S03]  /*02f0*/  IMAD.WIDE R10, R13, 0x4, R16 ;  /* 0x000000040d0a7825 */ /* 0x000fc600078e0210 */
[----:B------:R1:W3:Y:S01]  /*0300*/  @P6 LDG.E.EL R20, desc[UR6][R4.64] ;  /* 0x0000000604146981 */ /* 0x0002e2000c2e1900 */
[--C-:B------:R-:W-:Y:S01]  /*0310*/  IMAD.WIDE R12, R23, 0x4, R16.reuse ;  /* 0x00000004170c7825 */ /* 0x100fe200078e0210 */
[----:B------:R-:W-:Y:S02]  /*0320*/  CS2R R22, SRZ ;  /* 0x0000000000167805 */ /* 0x000fe4000001ff00 */
[----:B------:R-:W4:Y:S01]  /*0330*/  @P5 LDG.E.EL R21, desc[UR6][R6.64] ;  /* 0x0000000606155981 */ /* 0x000f22000c2e1900 */
[----:B------:R-:W-:Y:S01]  /*0340*/  IMAD.WIDE R16, R25, 0x4, R16 ;  /* 0x0000000419107825 */ /* 0x000fe200078e0210 */
[----:B------:R-:W-:Y:S02]  /*0350*/  CS2R R24, SRZ ;  /* 0x0000000000187805 */ /* 0x000fe4000001ff00 */
[----:B------:R-:W5:Y:S01]  /*0360*/  @P4 LDG.E.EL R22, desc[UR6][R8.64] ;  /* 0x0000000608164981 */ /* 0x000f62000c2e1900 */
[----:B------:R-:W-:-:S03]  /*0370*/  IMAD.MOV.U32 R26, RZ, RZ, RZ ;  /* 0x000000ffff1a7224 */ /* 0x000fc600078e00ff */
[----:B------:R-:W5:Y:S04]  /*0380*/  @P3 LDG.E.EL R24, desc[UR6][R10.64] ;  /* 0x000000060a183981 */ /* 0x000f68000c2e1900 */
[----:B------:R1:W5:Y:S04]  /*0390*/  @P2 LDG.E.EL R23, desc[UR6][R12.64] ;  /* 0x000000060c172981 */ /* 0x000368000c2e1900 */
[----:B------:R1:W5:Y:S04]  /*03a0*/  @P1 LDG.E.EL R26, desc[UR6][R2.64] ;  /* 0x00000006021a1981 */ /* 0x000368000c2e1900 */
[----:B------:R-:W5:Y:S01]  /*03b0*/  @P0 LDG.E.EL R25, desc[UR6][R16.64] ;  /* 0x0000000610190981 */ /* 0x000f62000c2e1900 */
[----:B------:R-:W1:Y:S01]  /*03c0*/  S2R R27, SR_TID.X ;  /* 0x00000000001b7919 */ /* 0x000e620000002100 */
[----:B------:R-:W1:Y:S01]  /*03d0*/  S2UR UR5, SR_CgaCtaId ;  /* 0x00000000000579c3 */ /* 0x000e620000008800 */
[----:B------:R-:W-:Y:S01]  /*03e0*/  UMOV UR4, 0x400 ;  /* 0x0000040000047882 */ /* 0x000fe20000000000 */
[----:B-1----:R-:W-:Y:S01]  /*03f0*/  IMAD.SHL.U32 R4, R27, 0x40, RZ ;  /* 0x000000401b047824 */ /* 0x002fe200078e00ff */
[----:B------:R-:W-:-:S04]  /*0400*/  SHF.R.U32.HI R5, RZ, 0x4, R27 ;  /* 0x00000004ff057819 */ /* 0x000fc8000001161b */
[----:B------:R-:W-:Y:S02]  /*0410*/  SGXT.U32 R5, R5, 0x3 ;  /* 0x000000030505781a */ /* 0x000fe40000000000 */
[----:B------:R-:W-:Y:S01]  /*0420*/  LOP3.LUT R4, R4, 0x3c0, RZ, 0xc0, !PT ;  /* 0x000003c004047812 */ /* 0x000fe200078ec0ff */
[----:B0-----:R-:W-:-:S03]  /*0430*/  UPRMT UR4, UR5, 0x654, UR4 ;  /* 0x0000065405047896 */ /* 0x001fc60008000004 */
[----:B------:R-:W-:-:S04]  /*0440*/  LOP3.LUT R5, R4, R5, RZ, 0xfc, !PT ;  /* 0x0000000504057212 */ /* 0x000fc800078efcff */
[----:B------:R-:W-:-:S04]  /*0450*/  LEA.HI R5, R4, R5, RZ, 0x1c ;  /* 0x0000000504057211 */ /* 0x000fc800078fe0ff */
[----:B------:R-:W-:Y:S01]  /*0460*/  LEA R13, R5, UR4, 0x2 ;  /* 0x00000004050d7c11 */ /* 0x000fe2000f8e10ff */
[----:B------:R-:W-:Y:S01]  /*0470*/  IMAD.SHL.U32 R8, R27, 0x4, RZ ;  /* 0x000000041b087824 */ /* 0x000fe200078e00ff */
[----:B------:R-:W-:-:S04]  /*0480*/  SHF.R.U32.HI R2, RZ, 0x2, R27 ;  /* 0x00000002ff027819 */ /* 0x000fc8000001161b */
[----:B------:R-:W-:Y:S02]  /*0490*/  LOP3.LUT R8, R8, 0x1fc, RZ, 0xc0, !PT ;  /* 0x000001fc08087812 */ /* 0x000fe400078ec0ff */
[----:B------:R-:W-:-:S05]  /*04a0*/  LOP3.LUT R3, R2, 0x1c, RZ, 0xc0, !PT ;  /* 0x0000001c02037812 */ /* 0x000fca00078ec0ff */
[----:B------:R-:W-:-:S05]  /*04b0*/  IMAD.IADD R3, R8, 0x1, R3 ;  /* 0x0000000108037824 */ /* 0x000fca00078e0203 */
[----:B------:R-:W-:Y:S01]  /*04c0*/  LEA R4, R3, UR4, 0x2 ;  /* 0x0000000403047c11 */ /* 0x000fe2000f8e10ff */
[----:B------:R-:W-:Y:S01]  /*04d0*/  IMAD.SHL.U32 R18, R18, 0x4, RZ ;  /* 0x0000000412127824 */ /* 0x000fe200078e00ff */
[----:B------:R-:W0:Y:S04]  /*04e0*/  LDC.64 R2, c[0x0][0x218] ;  /* 0x00008600ff027b82 */ /* 0x000e280000000a00 */
[----:B------:R-:W-:-:S05]  /*04f0*/  LOP3.LUT R18, R19, 0x3c, R18, 0xf8, !PT ;  /* 0x0000003c13127812 */ /* 0x000fca00078ef812 */
[----:B------:R-:W-:-:S05]  /*0500*/  IMAD.HI R9, R18, 0x66666667, RZ ;  /* 0x6666666712097827 */ /* 0x000fca00078e02ff */
[----:B------:R-:W-:-:S04]  /*0510*/  SHF.R.U32.HI R10, RZ, 0x1f, R9 ;  /* 0x0000001fff0a7819 */ /* 0x000fc80000011609 */
[----:B------:R-:W-:Y:S02]  /*0520*/  LEA.HI.SX32 R11, R9, R10, 0x19 ;  /* 0x0000000a090b7211 */ /* 0x000fe400078fcaff */
[----:B------:R-:W-:Y:S02]  /*0530*/  LOP3.LUT R10, R8, 0x200, RZ, 0xfc, !PT ;  /* 0x00000200080a7812 */ /* 0x000fe400078efcff */
[----:B------:R-:W-:Y:S01]  /*0540*/  ISETP.GE.AND P0, PT, R18, 0x32000, PT ;  /* 0x000320001200780c */ /* 0x000fe20003f06270 */
[----:B------:R-:W-:Y:S01]  /*0550*/  IMAD R18, R11, -0x140, R18 ;  /* 0xfffffec00b127824 */ /* 0x000fe200078e0212 */
[----:B------:R-:W-:Y:S02]  /*0560*/  LOP3.LUT R9, R15, R0, RZ, 0xfc, !PT ;  /* 0x000000000f097212 */ /* 0x000fe400078efcff */
[----:B------:R-:W-:Y:S02]  /*0570*/  LOP3.LUT R0, R15, 0x8, R0, 0xfe, !PT ;  /* 0x000000080f007812 */ /* 0x000fe400078efe00 */
[----:B------:R-:W-:Y:S01]  /*0580*/  SHF.R.U32.HI R10, RZ, 0x4, R10 ;  /* 0x00000004ff0a7819 */ /* 0x000fe2000001160a */
[----:B------:R-:W-:Y:S01]  /*0590*/  IMAD R18, R11, 0xb40, R18 ;  /* 0x00000b400b127824 */ /* 0x000fe200078e0212 */
[----:B------:R-:W-:-:S02]  /*05a0*/  ISETP.LT.AND P1, PT, R9, 0x9, !P0 ;  /* 0x000000090900780c */ /* 0x000fc40004721270 */
[----:B------:R-:W-:Y:S02]  /*05b0*/  ISETP.LT.AND P0, PT, R0, 0x9, !P0 ;  /* 0x000000090000780c */ /* 0x000fe40004701270 */
[----:B------:R-:W-:Y:S01]  /*05c0*/  LOP3.LUT R11, R10, 0x3c, RZ, 0xc0, !PT ;  /* 0x0000003c0a0b7812 */ /* 0x000fe200078ec0ff */
[----:B------:R-:W-:-:S04]  /*05d0*/  IMAD R9, R9, 0x140, R18 ;  /* 0x0000014009097824 */ /* 0x000fc800078e0212 */
[----:B------:R-:W-:Y:S02]  /*05e0*/  IMAD.IADD R11, R8, 0x1, R11 ;  /* 0x00000001080b7824 */ /* 0x000fe400078e020b */
[----:B0-----:R-:W-:-:S03]  /*05f0*/  IMAD.WIDE R8, R9, 0x4, R2 ;  /* 0x0000000409087825 */ /* 0x001fc600078e0202 */
[----:B------:R-:W-:Y:S01]  /*0600*/  LEA R11, R11, UR4, 0x2 ;  /* 0x000000040b0b7c11 */ /* 0x000fe2000f8e10ff */
[----:B--2---:R-:W-:Y:S04]  /*0610*/  STS [R13+0x20], R14 ;  /* 0x0000200e0d007388 */ /* 0x004fe80000000800 */
[----:B---3--:R-:W-:Y:S04]  /*0620*/  STS [R13+0x40], R20 ;  /* 0x000040140d007388 */ /* 0x008fe80000000800 */
[----:B----4-:R-:W-:Y:S04]  /*0630*/  STS [R13+0x60], R21 ;  /* 0x000060150d007388 */ /* 0x010fe80000000800 */
[----:B-----5:R-:W-:Y:S04]  /*0640*/  STS [R13+0x80], R22 ;  /* 0x000080160d007388 */ /* 0x020fe80000000800 */
[----:B------:R-:W-:Y:S04]  /*0650*/  STS [R13+0xa0], R24 ;  /* 0x0000a0180d007388 */ /* 0x000fe80000000800 */
[----:B------:R-:W-:Y:S04]  /*0660*/  STS [R13+0xc0], R23 ;  /* 0x0000c0170d007388 */ /* 0x000fe80000000800 */
[----:B------:R-:W-:Y:S04]  /*0670*/  STS [R13], R26 ;  /* 0x0000001a0d007388 */ /* 0x000fe80000000800 */
[----:B------:R-:W-:Y:S01]  /*0680*/  STS [R13+0xe0], R25 ;  /* 0x0000e0190d007388 */ /* 0x000fe20000000800 */
[----:B------:R-:W-:Y:S06]  /*0690*/  BAR.SYNC.DEFER_BLOCKING 0x0 ;  /* 0x0000000000007b1d */ /* 0x000fec0000010000 */
[----:B------:R-:W0:Y:S04]  /*06a0*/  LDS.128 R4, [R4] ;  /* 0x0000000004047984 */ /* 0x000e280000000c00 */
[----:B0-----:R0:W-:Y:S02]  /*06b0*/  @P1 STG.E.128 desc[UR6][R8.64], R4 ;  /* 0x0000000408001986 */ /* 0x0011e4000c101d06 */
[----:B0-----:R-:W-:Y:S05]  /*06c0*/  @!P0 EXIT ;  /* 0x000000000000894d */ /* 0x001fea0003800000 */
[----:B0-----:R-:W0:Y:S01]  /*06d0*/  LDS.128 R8, [R11+0x800] ;  /* 0x000800000b087984 */ /* 0x001e220000000c00 */
[----:B------:R-:W-:-:S04]  /*06e0*/  IMAD R5, R0, 0x140, R18 ;  /* 0x0000014000057824 */ /* 0x000fc800078e0212 */
[----:B------:R-:W-:-:S05]  /*06f0*/  IMAD.WIDE R2, R5, 0x4, R2 ;  /* 0x0000000405027825 */ /* 0x000fca00078e0202 */
[----:B0-----:R-:W-:Y:S01]  /*0700*/  STG.E.128 desc[UR6][R2.64], R8 ;  /* 0x0000000802007986 */ /* 0x001fe2000c101d06 */
[----:B------:R-:W-:Y:S05]  /*0710*/  EXIT ;  /* 0x000000000000794d */ /* 0x000fea0003800000 */
.L_x_0:
[----:B------:R-:W-:-:S00]  /*0720*/  BRA `(.L_x_0) ;  /* 0xfffffffc00fc7947 */ /* 0x000fc0000383ffff */
[----:B------:R-:W-:-:S00]  /*0730*/  NOP ;  /* 0x0000000000007918 */ /* 0x000fc00000000000 */
        /* <DEDUP_REMOVED lines=12> */
.L_x_1:


//--------------------- .nv.shared.triton_poi_fused_5 --------------------------
	.section	.nv.shared.triton_poi_fused_5,"aw",@nobits
	.sectionflags	@""
	.align	16
	.zero		1024


//--------------------- .nv.constant0.triton_poi_fused_5 --------------------------
	.section	.nv.constant0.triton_poi_fused_5,"a",@progbits
	.sectionflags	@""
	.align	4
.nv.constant0.triton_poi_fused_5:
	.zero		552
